//
// Generated by NVIDIA NVVM Compiler
//
// Compiler Build ID: CL-36424714
// Cuda compilation tools, release 13.0, V13.0.88
// Based on NVVM 20.0.0
//

.version 9.0
.target sm_100
.address_size 64

	// .globl	_Z17calculateDistancei5PointPdS0_S0_

.visible .entry _Z17calculateDistancei5PointPdS0_S0_(
	.param .u32 _Z17calculateDistancei5PointPdS0_S0__param_0,
	.param .align 8 .b8 _Z17calculateDistancei5PointPdS0_S0__param_1[32],
	.param .u64 .ptr .align 1 _Z17calculateDistancei5PointPdS0_S0__param_2,
	.param .u64 .ptr .align 1 _Z17calculateDistancei5PointPdS0_S0__param_3,
	.param .u64 .ptr .align 1 _Z17calculateDistancei5PointPdS0_S0__param_4
)
{
	.reg .b32 	%r<5>;
	.reg .b64 	%rd<11>;
	.reg .b64 	%fd<10>;

	ld.param.f64 	%fd1, [_Z17calculateDistancei5PointPdS0_S0__param_1+16];
	ld.param.f64 	%fd2, [_Z17calculateDistancei5PointPdS0_S0__param_1+8];
	ld.param.u64 	%rd1, [_Z17calculateDistancei5PointPdS0_S0__param_2];
	ld.param.u64 	%rd2, [_Z17calculateDistancei5PointPdS0_S0__param_3];
	ld.param.u64 	%rd3, [_Z17calculateDistancei5PointPdS0_S0__param_4];
	cvta.to.global.u64 	%rd4, %rd3;
	cvta.to.global.u64 	%rd5, %rd2;
	cvta.to.global.u64 	%rd6, %rd1;
	mov.u32 	%r1, %ctaid.x;
	mov.u32 	%r2, %ntid.x;
	mov.u32 	%r3, %tid.x;
	mad.lo.s32 	%r4, %r1, %r2, %r3;
	mul.wide.s32 	%rd7, %r4, 8;
	add.s64 	%rd8, %rd6, %rd7;
	ld.global.f64 	%fd3, [%rd8];
	sub.f64 	%fd4, %fd3, %fd2;
	add.s64 	%rd9, %rd5, %rd7;
	ld.global.f64 	%fd5, [%rd9];
	sub.f64 	%fd6, %fd5, %fd1;
	mul.f64 	%fd7, %fd6, %fd6;
	fma.rn.f64 	%fd8, %fd4, %fd4, %fd7;
	sqrt.rn.f64 	%fd9, %fd8;
	add.s64 	%rd10, %rd4, %rd7;
	st.global.f64 	[%rd10], %fd9;
	ret;

}
	// .globl	_Z13calculateFreqiPdPjS0_
.visible .entry _Z13calculateFreqiPdPjS0_(
	.param .u32 _Z13calculateFreqiPdPjS0__param_0,
	.param .u64 .ptr .align 1 _Z13calculateFreqiPdPjS0__param_1,
	.param .u64 .ptr .align 1 _Z13calculateFreqiPdPjS0__param_2,
	.param .u64 .ptr .align 1 _Z13calculateFreqiPdPjS0__param_3
)
{
	.reg .pred 	%p<4>;
	.reg .b32 	%r<8>;
	.reg .b64 	%rd<9>;
	.reg .b64 	%fd<2>;

	ld.param.u32 	%r2, [_Z13calculateFreqiPdPjS0__param_0];
	ld.param.u64 	%rd1, [_Z13calculateFreqiPdPjS0__param_1];
	ld.param.u64 	%rd2, [_Z13calculateFreqiPdPjS0__param_2];
	ld.param.u64 	%rd3, [_Z13calculateFreqiPdPjS0__param_3];
	mov.u32 	%r3, %ctaid.x;
	mov.u32 	%r4, %ntid.x;
	mov.u32 	%r5, %tid.x;
	mad.lo.s32 	%r1, %r3, %r4, %r5;
	setp.ge.s32 	%p1, %r1, %r2;
	@%p1 bra 	$L__BB1_5;
	cvta.to.global.u64 	%rd4, %rd1;
	mul.wide.s32 	%rd5, %r1, 8;
	add.s64 	%rd6, %rd4, %rd5;
	ld.global.f64 	%fd1, [%rd6];
	setp.neu.f64 	%p2, %fd1, 0d0000000000000000;
	@%p2 bra 	$L__BB1_3;
	cvta.to.global.u64 	%rd8, %rd2;
	atom.global.add.u32 	%r7, [%rd8], 1;
	bra.uni 	$L__BB1_5;
$L__BB1_3:
	setp.neu.f64 	%p3, %fd1, 0d3FF0000000000000;
	@%p3 bra 	$L__BB1_5;
	cvta.to.global.u64 	%rd7, %rd3;
	atom.global.add.u32 	%r6, [%rd7], 1;
$L__BB1_5:
	ret;

}


// ===== COMPILED SASS (sm_100) =====

	.target	sm_100

	.elftype	@"ET_EXEC"


//--------------------- .note.nv.tkinfo           --------------------------
	.section	.note.nv.tkinfo,"",@"SHT_NOTE"
	.sectionflags	@"SHF_NOTE_NV_TKINFO"
	.tkinfo
        /*0018*/ 	.word	0x00000002
        /*0030*/ 	.string	""
        /*0030*/ 	.string	"ptxas"
        /*0030*/ 	.string	"Cuda compilation tools, release 13.0, V13.0.88"
        /*0030*/ 	.string	"Build cuda_13.0.r13.0/compiler.36424714_0"
        /*0030*/ 	.string	"-arch sm_100 -m 64 "



//--------------------- .note.nv.cuinfo           --------------------------
	.section	.note.nv.cuinfo,"",@"SHT_NOTE"
	.sectionflags	@"SHF_NOTE_NV_CUINFO"
        /*0018*/ 	.short	0x0002
        /*001a*/ 	.short	0x0064
        /*001c*/ 	.short	0x0082
	.zero		2


//--------------------- .nv.info                  --------------------------
	.section	.nv.info,"",@"SHT_CUDA_INFO"
	.align	4


	//----- nvinfo : EIATTR_REGCOUNT
	.align		4
        /*0000*/ 	.byte	0x04, 0x2f
        /*0002*/ 	.short	(.L_1 - .L_0)
	.align		4
.L_0:
        /*0004*/ 	.word	index@(_Z17calculateDistancei5PointPdS0_S0_)
        /*0008*/ 	.word	0x00000012


	//----- nvinfo : EIATTR_FRAME_SIZE
	.align		4
.L_1:
        /*000c*/ 	.byte	0x04, 0x11
        /*000e*/ 	.short	(.L_3 - .L_2)
	.align		4
.L_2:
        /*0010*/ 	.word	index@($__internal_0_$__cuda_sm20_dsqrt_rn_f64_mediumpath_v1)
        /*0014*/ 	.word	0x00000000


	//----- nvinfo : EIATTR_FRAME_SIZE
	.align		4
.L_3:
        /*0018*/ 	.byte	0x04, 0x11
        /*001a*/ 	.short	(.L_5 - .L_4)
	.align		4
.L_4:
        /*001c*/ 	.word	index@(_Z17calculateDistancei5PointPdS0_S0_)
        /*0020*/ 	.word	0x00000000


	//----- nvinfo : EIATTR_REGCOUNT
	.align		4
.L_5:
        /*0024*/ 	.byte	0x04, 0x2f
        /*0026*/ 	.short	(.L_7 - .L_6)
	.align		4
.L_6:
        /*0028*/ 	.word	index@(_Z13calculateFreqiPdPjS0_)
        /*002c*/ 	.word	0x00000008


	//----- nvinfo : EIATTR_FRAME_SIZE
	.align		4
.L_7:
        /*0030*/ 	.byte	0x04, 0x11
        /*0032*/ 	.short	(.L_9 - .L_8)
	.align		4
.L_8:
        /*0034*/ 	.word	index@(_Z13calculateFreqiPdPjS0_)
        /*0038*/ 	.word	0x00000000


	//----- nvinfo : EIATTR_MIN_STACK_SIZE
	.align		4
.L_9:
        /*003c*/ 	.byte	0x04, 0x12
        /*003e*/ 	.short	(.L_11 - .L_10)
	.align		4
.L_10:
        /*0040*/ 	.word	index@(_Z13calculateFreqiPdPjS0_)
        /*0044*/ 	.word	0x00000000


	//----- nvinfo : EIATTR_MIN_STACK_SIZE
	.align		4
.L_11:
        /*0048*/ 	.byte	0x04, 0x12
        /*004a*/ 	.short	(.L_13 - .L_12)
	.align		4
.L_12:
        /*004c*/ 	.word	index@(_Z17calculateDistancei5PointPdS0_S0_)
        /*0050*/ 	.word	0x00000000
.L_13:


//--------------------- .nv.compat                --------------------------
	.section	.nv.compat,"",@"SHT_CUDA_COMPAT_INFO"
	.align	4
        /*0000*/ 	.byte	0x02, 0x09, 0x00, 0x00, 0x02, 0x02, 0x01, 0x00, 0x02, 0x05, 0x05, 0x00, 0x03, 0x07, 0x01, 0x01
        /*0010*/ 	.byte	0x02, 0x03, 0x00, 0x00, 0x02, 0x06, 0x01, 0x00, 0x04, 0x0b, 0x08, 0x00, 0x01, 0x00, 0x00, 0x00
        /*0020*/ 	.byte	0x00, 0x00, 0x00, 0x00


//--------------------- .nv.info._Z13calculateFreqiPdPjS0_ --------------------------
	.section	.nv.info._Z13calculateFreqiPdPjS0_,"",@"SHT_CUDA_INFO"
	.sectionflags	@""
	.align	4


	//----- nvinfo : EIATTR_CUDA_API_VERSION
	.align		4
        /*0000*/ 	.byte	0x04, 0x37
        /*0002*/ 	.short	(.L_15 - .L_14)
.L_14:
        /*0004*/ 	.word	0x00000082


	//----- nvinfo : EIATTR_KPARAM_INFO
	.align		4
.L_15:
        /*0008*/ 	.byte	0x04, 0x17
        /*000a*/ 	.short	(.L_17 - .L_16)
.L_16:
        /*000c*/ 	.word	0x00000000
        /*0010*/ 	.short	0x0003
        /*0012*/ 	.short	0x0018
        /*0014*/ 	.byte	0x00, 0xf5, 0x21, 0x00


	//----- nvinfo : EIATTR_KPARAM_INFO
	.align		4
.L_17:
        /*0018*/ 	.byte	0x04, 0x17
        /*001a*/ 	.short	(.L_19 - .L_18)
.L_18:
        /*001c*/ 	.word	0x00000000
        /*0020*/ 	.short	0x0002
        /*0022*/ 	.short	0x0010
        /*0024*/ 	.byte	0x00, 0xf5, 0x21, 0x00


	//----- nvinfo : EIATTR_KPARAM_INFO
	.align		4
.L_19:
        /*0028*/ 	.byte	0x04, 0x17
        /*002a*/ 	.short	(.L_21 - .L_20)
.L_20:
        /*002c*/ 	.word	0x00000000
        /*0030*/ 	.short	0x0001
        /*0032*/ 	.short	0x0008
        /*0034*/ 	.byte	0x00, 0xf5, 0x21, 0x00


	//----- nvinfo : EIATTR_KPARAM_INFO
	.align		4
.L_21:
        /*0038*/ 	.byte	0x04, 0x17
        /*003a*/ 	.short	(.L_23 - .L_22)
.L_22:
        /*003c*/ 	.word	0x00000000
        /*0040*/ 	.short	0x0000
        /*0042*/ 	.short	0x0000
        /*0044*/ 	.byte	0x00, 0xf0, 0x11, 0x00


	//----- nvinfo : EIATTR_SPARSE_MMA_MASK
	.align		4
.L_23:
        /*0048*/ 	.byte	0x03, 0x50
        /*004a*/ 	.short	0x0000


	//----- nvinfo : EIATTR_MAXREG_COUNT
	.align		4
        /*004c*/ 	.byte	0x03, 0x1b
        /*004e*/ 	.short	0x00ff


	//----- nvinfo : EIATTR_MERCURY_ISA_VERSION
	.align		4
        /*0050*/ 	.byte	0x03, 0x5f
        /*0052*/ 	.short	0x0101


	//----- nvinfo : EIATTR_INT_WARP_WIDE_INSTR_OFFSETS
	.align		4
        /*0054*/ 	.byte	0x04, 0x31
        /*0056*/ 	.short	(.L_25 - .L_24)


	//   ....[0]....
.L_24:
        /*0058*/ 	.word	0x00000100


	//   ....[1]....
        /*005c*/ 	.word	0x000001a0


	//----- nvinfo : EIATTR_VRC_CTA_INIT_COUNT
	.align		4
.L_25:
        /*0060*/ 	.byte	0x02, 0x4a
	.zero		1
	.zero		1


	//----- nvinfo : EIATTR_EXIT_INSTR_OFFSETS
	.align		4
        /*0064*/ 	.byte	0x04, 0x1c
        /*0066*/ 	.short	(.L_27 - .L_26)


	//   ....[0]....
.L_26:
        /*0068*/ 	.word	0x00000070


	//   ....[1]....
        /*006c*/ 	.word	0x00000150


	//   ....[2]....
        /*0070*/ 	.word	0x00000170


	//   ....[3]....
        /*0074*/ 	.word	0x000001f0


	//----- nvinfo : EIATTR_CRS_STACK_SIZE
	.align		4
.L_27:
        /*0078*/ 	.byte	0x04, 0x1e
        /*007a*/ 	.short	(.L_29 - .L_28)
.L_28:
        /*007c*/ 	.word	0x00000000


	//----- nvinfo : EIATTR_CBANK_PARAM_SIZE
	.align		4
.L_29:
        /*0080*/ 	.byte	0x03, 0x19
        /*0082*/ 	.short	0x0020


	//----- nvinfo : EIATTR_PARAM_CBANK
	.align		4
        /*0084*/ 	.byte	0x04, 0x0a
        /*0086*/ 	.short	(.L_31 - .L_30)
	.align		4
.L_30:
        /*0088*/ 	.word	index@(.nv.constant0._Z13calculateFreqiPdPjS0_)
        /*008c*/ 	.short	0x0380
        /*008e*/ 	.short	0x0020


	//----- nvinfo : EIATTR_SW_WAR
	.align		4
.L_31:
        /*0090*/ 	.byte	0x04, 0x36
        /*0092*/ 	.short	(.L_33 - .L_32)
.L_32:
        /*0094*/ 	.word	0x00000008
.L_33:


//--------------------- .nv.info._Z17calculateDistancei5PointPdS0_S0_ --------------------------
	.section	.nv.info._Z17calculateDistancei5PointPdS0_S0_,"",@"SHT_CUDA_INFO"
	.sectionflags	@""
	.align	4


	//----- nvinfo : EIATTR_CUDA_API_VERSION
	.align		4
        /*0000*/ 	.byte	0x04, 0x37
        /*0002*/ 	.short	(.L_35 - .L_34)
.L_34:
        /*0004*/ 	.word	0x00000082


	//----- nvinfo : EIATTR_KPARAM_INFO
	.align		4
.L_35:
        /*0008*/ 	.byte	0x04, 0x17
        /*000a*/ 	.short	(.L_37 - .L_36)
.L_36:
        /*000c*/ 	.word	0x00000000
        /*0010*/ 	.short	0x0004
        /*0012*/ 	.short	0x0038
        /*0014*/ 	.byte	0x00, 0xf5, 0x21, 0x00


	//----- nvinfo : EIATTR_KPARAM_INFO
	.align		4
.L_37:
        /*0018*/ 	.byte	0x04, 0x17
        /*001a*/ 	.short	(.L_39 - .L_38)
.L_38:
        /*001c*/ 	.word	0x00000000
        /*0020*/ 	.short	0x0003
        /*0022*/ 	.short	0x0030
        /*0024*/ 	.byte	0x00, 0xf5, 0x21, 0x00


	//----- nvinfo : EIATTR_KPARAM_INFO
	.align		4
.L_39:
        /*0028*/ 	.byte	0x04, 0x17
        /*002a*/ 	.short	(.L_41 - .L_40)
.L_40:
        /*002c*/ 	.word	0x00000000
        /*0030*/ 	.short	0x0002
        /*0032*/ 	.short	0x0028
        /*0034*/ 	.byte	0x00, 0xf5, 0x21, 0x00


	//----- nvinfo : EIATTR_KPARAM_INFO
	.align		4
.L_41:
        /*0038*/ 	.byte	0x04, 0x17
        /*003a*/ 	.short	(.L_43 - .L_42)
.L_42:
        /*003c*/ 	.word	0x00000000
        /*0040*/ 	.short	0x0001
        /*0042*/ 	.short	0x0008
        /*0044*/ 	.byte	0x00, 0xf0, 0x81, 0x00


	//----- nvinfo : EIATTR_KPARAM_INFO
	.align		4
.L_43:
        /*0048*/ 	.byte	0x04, 0x17
        /*004a*/ 	.short	(.L_45 - .L_44)
.L_44:
        /*004c*/ 	.word	0x00000000
        /*0050*/ 	.short	0x0000
        /*0052*/ 	.short	0x0000
        /*0054*/ 	.byte	0x00, 0xf0, 0x11, 0x00


	//----- nvinfo : EIATTR_SPARSE_MMA_MASK
	.align		4
.L_45:
        /*0058*/ 	.byte	0x03, 0x50
        /*005a*/ 	.short	0x0000


	//----- nvinfo : EIATTR_MAXREG_COUNT
	.align		4
        /*005c*/ 	.byte	0x03, 0x1b
        /*005e*/ 	.short	0x00ff


	//----- nvinfo : EIATTR_MERCURY_ISA_VERSION
	.align		4
        /*0060*/ 	.byte	0x03, 0x5f
        /*0062*/ 	.short	0x0101


	//----- nvinfo : EIATTR_VRC_CTA_INIT_COUNT
	.align		4
        /*0064*/ 	.byte	0x02, 0x4a
	.zero		1
	.zero		1


	//----- nvinfo : EIATTR_EXIT_INSTR_OFFSETS
	.align		4
        /*0068*/ 	.byte	0x04, 0x1c
        /*006a*/ 	.short	(.L_47 - .L_46)


	//   ....[0]....
.L_46:
        /*006c*/ 	.word	0x000002a0


	//----- nvinfo : EIATTR_CRS_STACK_SIZE
	.align		4
.L_47:
        /*0070*/ 	.byte	0x04, 0x1e
        /*0072*/ 	.short	(.L_49 - .L_48)
.L_48:
        /*0074*/ 	.word	0x00000000


	//----- nvinfo : EIATTR_CBANK_PARAM_SIZE
	.align		4
.L_49:
        /*0078*/ 	.byte	0x03, 0x19
        /*007a*/ 	.short	0x0040


	//----- nvinfo : EIATTR_PARAM_CBANK
	.align		4
        /*007c*/ 	.byte	0x04, 0x0a
        /*007e*/ 	.short	(.L_51 - .L_50)
	.align		4
.L_50:
        /*0080*/ 	.word	index@(.nv.constant0._Z17calculateDistancei5PointPdS0_S0_)
        /*0084*/ 	.short	0x0380
        /*0086*/ 	.short	0x0040


	//----- nvinfo : EIATTR_SW_WAR
	.align		4
.L_51:
        /*0088*/ 	.byte	0x04, 0x36
        /*008a*/ 	.short	(.L_53 - .L_52)
.L_52:
        /*008c*/ 	.word	0x00000008
.L_53:


//--------------------- .nv.callgraph             --------------------------
	.section	.nv.callgraph,"",@"SHT_CUDA_CALLGRAPH"
	.align	4
	.sectionentsize	8
	.align		4
        /*0000*/ 	.word	0x00000000
	.align		4
        /*0004*/ 	.word	0xffffffff
	.align		4
        /*0008*/ 	.word	0x00000000
	.align		4
        /*000c*/ 	.word	0xfffffffe
	.align		4
        /*0010*/ 	.word	0x00000000
	.align		4
        /*0014*/ 	.word	0xfffffffd
	.align		4
        /*0018*/ 	.word	0x00000000
	.align		4
        /*001c*/ 	.word	0xfffffffc


//--------------------- .text._Z13calculateFreqiPdPjS0_ --------------------------
	.section	.text._Z13calculateFreqiPdPjS0_,"ax",@progbits
	.align	128
        .global         _Z13calculateFreqiPdPjS0_
        .type           _Z13calculateFreqiPdPjS0_,@function
        .size           _Z13calculateFreqiPdPjS0_,(.L_x_10 - _Z13calculateFreqiPdPjS0_)
        .other          _Z13calculateFreqiPdPjS0_,@"STO_CUDA_ENTRY STV_DEFAULT"
_Z13calculateFreqiPdPjS0_:
.text._Z13calculateFreqiPdPjS0_:
[----:B------:R-:W-:Y:S01]  /*0000*/  LDC R1, c[0x0][0x37c] ;  /* 0x0000df00ff017b82 */ /* 0x000fe20000000800 */
[----:B------:R-:W0:Y:S07]  /*0010*/  S2R R0, SR_TID.X ;  /* 0x0000000000007919 */ /* 0x000e2e0000002100 */
[----:B------:R-:W0:Y:S01]  /*0020*/  S2UR UR4, SR_CTAID.X ;  /* 0x00000000000479c3 */ /* 0x000e220000002500 */
[----:B------:R-:W1:Y:S07]  /*0030*/  LDCU UR5, c[0x0][0x380] ;  /* 0x00007000ff0577ac */ /* 0x000e6e0008000800 */
[----:B------:R-:W0:Y:S02]  /*0040*/  LDC R5, c[0x0][0x360] ;  /* 0x0000d800ff057b82 */ /* 0x000e240000000800 */
[----:B0-----:R-:W-:-:S05]  /*0050*/  IMAD R5, R5, UR4, R0 ;  /* 0x0000000405057c24 */ /* 0x001fca000f8e0200 */
[----:B-1----:R-:W-:-:S13]  /*0060*/  ISETP.GE.AND P0, PT, R5, UR5, PT ;  /* 0x0000000505007c0c */ /* 0x002fda000bf06270 */
[----:B------:R-:W-:Y:S05]  /*0070*/  @P0 EXIT ;  /* 0x000000000000094d */ /* 0x000fea0003800000 */
[----:B------:R-:W0:Y:S01]  /*0080*/  LDC.64 R2, c[0x0][0x388] ;  /* 0x0000e200ff027b82 */ /* 0x000e220000000a00 */
[----:B------:R-:W1:Y:S01]  /*0090*/  LDCU.64 UR4, c[0x0][0x358] ;  /* 0x00006b00ff0477ac */ /* 0x000e620008000a00 */
[----:B0-----:R-:W-:-:S06]  /*00a0*/  IMAD.WIDE R2, R5, 0x8, R2 ;  /* 0x0000000805027825 */ /* 0x001fcc00078e0202 */
[----:B-1----:R-:W2:Y:S02]  /*00b0*/  LDG.E.64 R2, desc[UR4][R2.64] ;  /* 0x0000000402027981 */ /* 0x002ea4000c1e1b00 */
[----:B--2---:R-:W-:-:S14]  /*00c0*/  DSETP.NEU.AND P0, PT, R2, RZ, PT ;  /* 0x000000ff0200722a */ /* 0x004fdc0003f0d000 */
[----:B------:R-:W-:Y:S05]  /*00d0*/  @P0 BRA `(.L_x_0) ;  /* 0x0000000000200947 */ /* 0x000fea0003800000 */
[----:B------:R-:W0:Y:S01]  /*00e0*/  S2R R0, SR_LANEID ;  /* 0x0000000000007919 */ /* 0x000e220000000000 */
[----:B------:R-:W1:Y:S01]  /*00f0*/  LDC.64 R2, c[0x0][0x390] ;  /* 0x0000e400ff027b82 */ /* 0x000e620000000a00 */
[----:B------:R-:W-:Y:S02]  /*0100*/  VOTEU.ANY UR6, UPT, PT ;  /* 0x0000000000067886 */ /* 0x000fe400038e0100 */
[----:B------:R-:W-:Y:S02]  /*0110*/  UFLO.U32 UR7, UR6 ;  /* 0x00000006000772bd */ /* 0x000fe400080e0000 */
[----:B------:R-:W1:Y:S04]  /*0120*/  POPC R5, UR6 ;  /* 0x0000000600057d09 */ /* 0x000e680008000000 */
[----:B0-----:R-:W-:-:S13]  /*0130*/  ISETP.EQ.U32.AND P0, PT, R0, UR7, PT ;  /* 0x0000000700007c0c */ /* 0x001fda000bf02070 */
[----:B-1----:R-:W-:Y:S01]  /*0140*/  @P0 REDG.E.ADD.STRONG.GPU desc[UR4][R2.64], R5 ;  /* 0x000000050200098e */ /* 0x002fe2000c12e104 */
[----:B------:R-:W-:Y:S05]  /*0150*/  EXIT ;  /* 0x000000000000794d */ /* 0x000fea0003800000 */
.L_x_0:
[----:B------:R-:W-:-:S14]  /*0160*/  DSETP.NEU.AND P0, PT, R2, 1, PT ;  /* 0x3ff000000200742a */ /* 0x000fdc0003f0d000 */
[----:B------:R-:W-:Y:S05]  /*0170*/  @P0 EXIT ;  /* 0x000000000000094d */ /* 0x000fea0003800000 */
        /* <DEDUP_REMOVED lines=8> */
.L_x_1:
[----:B------:R-:W-:-:S00]  /*0200*/  BRA `(.L_x_1) ;  /* 0xfffffffc00fc7947 */ /* 0x000fc0000383ffff */
[----:B------:R-:W-:-:S00]  /*0210*/  NOP ;  /* 0x0000000000007918 */ /* 0x000fc00000000000 */
        /* <DEDUP_REMOVED lines=14> */
.L_x_10:


//--------------------- .text._Z17calculateDistancei5PointPdS0_S0_ --------------------------
	.section	.text._Z17calculateDistancei5PointPdS0_S0_,"ax",@progbits
	.align	128
        .global         _Z17calculateDistancei5PointPdS0_S0_
        .type           _Z17calculateDistancei5PointPdS0_S0_,@function
        .size           _Z17calculateDistancei5PointPdS0_S0_,(.L_x_9 - _Z17calculateDistancei5PointPdS0_S0_)
        .other          _Z17calculateDistancei5PointPdS0_S0_,@"STO_CUDA_ENTRY STV_DEFAULT"
_Z17calculateDistancei5PointPdS0_S0_:
.text._Z17calculateDistancei5PointPdS0_S0_:
[----:B------:R-:W-:Y:S01]  /*0000*/  LDC R1, c[0x0][0x37c] ;  /* 0x0000df00ff017b82 */ /* 0x000fe20000000800 */
[----:B------:R-:W0:Y:S07]  /*0010*/  S2R R5, SR_TID.X ;  /* 0x0000000000057919 */ /* 0x000e2e0000002100 */
[----:B------:R-:W0:Y:S01]  /*0020*/  S2UR UR6, SR_CTAID.X ;  /* 0x00000000000679c3 */ /* 0x000e220000002500 */
[----:B------:R-:W1:Y:S01]  /*0030*/  LDCU.64 UR4, c[0x0][0x358] ;  /* 0x00006b00ff0477ac */ /* 0x000e620008000a00 */
[----:B------:R-:W2:Y:S06]  /*0040*/  LDCU.128 UR8, c[0x0][0x390] ;  /* 0x00007200ff0877ac */ /* 0x000eac0008000c00 */
[----:B------:R-:W0:Y:S08]  /*0050*/  LDC R0, c[0x0][0x360] ;  /* 0x0000d800ff007b82 */ /* 0x000e300000000800 */
[----:B------:R-:W3:Y:S08]  /*0060*/  LDC.64 R6, c[0x0][0x3b0] ;  /* 0x0000ec00ff067b82 */ /* 0x000ef00000000a00 */
[----:B------:R-:W4:Y:S01]  /*0070*/  LDC.64 R2, c[0x0][0x3a8] ;  /* 0x0000ea00ff027b82 */ /* 0x000f220000000a00 */
[----:B0-----:R-:W-:-:S04]  /*0080*/  IMAD R0, R0, UR6, R5 ;  /* 0x0000000600007c24 */ /* 0x001fc8000f8e0205 */
[----:B---3--:R-:W-:-:S06]  /*0090*/  IMAD.WIDE R6, R0, 0x8, R6 ;  /* 0x0000000800067825 */ /* 0x008fcc00078e0206 */
[----:B-1----:R-:W2:Y:S01]  /*00a0*/  LDG.E.64 R6, desc[UR4][R6.64] ;  /* 0x0000000406067981 */ /* 0x002ea2000c1e1b00 */
[----:B----4-:R-:W-:-:S06]  /*00b0*/  IMAD.WIDE R2, R0, 0x8, R2 ;  /* 0x0000000800027825 */ /* 0x010fcc00078e0202 */
[----:B------:R-:W3:Y:S01]  /*00c0*/  LDG.E.64 R2, desc[UR4][R2.64] ;  /* 0x0000000402027981 */ /* 0x000ee2000c1e1b00 */
[----:B------:R-:W-:Y:S01]  /*00d0*/  BSSY.RECONVERGENT B0, `(.L_x_2) ;  /* 0x0000019000007945 */ /* 0x000fe20003800200 */
[----:B--2---:R-:W-:Y:S01]  /*00e0*/  DADD R8, R6, -UR10 ;  /* 0x8000000a06087e29 */ /* 0x004fe20008000000 */
[----:B------:R-:W-:Y:S01]  /*00f0*/  IMAD.MOV.U32 R6, RZ, RZ, 0x0 ;  /* 0x00000000ff067424 */ /* 0x000fe200078e00ff */
[----:B------:R-:W-:Y:S01]  /*0100*/  MOV R7, 0x3fd80000 ;  /* 0x3fd8000000077802 */ /* 0x000fe20000000f00 */
[----:B---3--:R-:W-:-:S05]  /*0110*/  DADD R4, R2, -UR8 ;  /* 0x8000000802047e29 */ /* 0x008fca0008000000 */
[----:B------:R-:W-:-:S08]  /*0120*/  DMUL R8, R8, R8 ;  /* 0x0000000808087228 */ /* 0x000fd00000000000 */
[----:B------:R-:W-:-:S06]  /*0130*/  DFMA R4, R4, R4, R8 ;  /* 0x000000040404722b */ /* 0x000fcc0000000008 */
[----:B------:R-:W0:Y:S04]  /*0140*/  MUFU.RSQ64H R9, R5 ;  /* 0x0000000500097308 */ /* 0x000e280000001c00 */
[----:B------:R-:W-:-:S05]  /*0150*/  VIADD R8, R5, 0xfcb00000 ;  /* 0xfcb0000005087836 */ /* 0x000fca0000000000 */
[----:B------:R-:W-:Y:S01]  /*0160*/  ISETP.GE.U32.AND P0, PT, R8, 0x7ca00000, PT ;  /* 0x7ca000000800780c */ /* 0x000fe20003f06070 */
[----:B0-----:R-:W-:-:S08]  /*0170*/  DMUL R10, R8, R8 ;  /* 0x00000008080a7228 */ /* 0x001fd00000000000 */
[----:B------:R-:W-:-:S08]  /*0180*/  DFMA R10, R4, -R10, 1 ;  /* 0x3ff00000040a742b */ /* 0x000fd0000000080a */
[----:B------:R-:W-:Y:S02]  /*0190*/  DFMA R2, R10, R6, 0.5 ;  /* 0x3fe000000a02742b */ /* 0x000fe40000000006 */
[----:B------:R-:W-:-:S08]  /*01a0*/  DMUL R10, R8, R10 ;  /* 0x0000000a080a7228 */ /* 0x000fd00000000000 */
[----:B------:R-:W-:-:S08]  /*01b0*/  DFMA R10, R2, R10, R8 ;  /* 0x0000000a020a722b */ /* 0x000fd00000000008 */
[----:B------:R-:W-:Y:S02]  /*01c0*/  DMUL R6, R4, R10 ;  /* 0x0000000a04067228 */ /* 0x000fe40000000000 */
[----:B------:R-:W-:Y:S01]  /*01d0*/  VIADD R15, R11, 0xfff00000 ;  /* 0xfff000000b0f7836 */ /* 0x000fe20000000000 */
[----:B------:R-:W-:-:S05]  /*01e0*/  MOV R14, R10 ;  /* 0x0000000a000e7202 */ /* 0x000fca0000000f00 */
[----:B------:R-:W-:-:S08]  /*01f0*/  DFMA R12, R6, -R6, R4 ;  /* 0x80000006060c722b */ /* 0x000fd00000000004 */
[----:B------:R-:W-:Y:S01]  /*0200*/  DFMA R2, R12, R14, R6 ;  /* 0x0000000e0c02722b */ /* 0x000fe20000000006 */
[----:B------:R-:W-:Y:S10]  /*0210*/  @!P0 BRA `(.L_x_3) ;  /* 0x0000000000108947 */ /* 0x000ff40003800000 */
[----:B------:R-:W-:-:S07]  /*0220*/  MOV R2, 0x240 ;  /* 0x0000024000027802 */ /* 0x000fce0000000f00 */
[----:B------:R-:W-:Y:S05]  /*0230*/  CALL.REL.NOINC `($__internal_0_$__cuda_sm20_dsqrt_rn_f64_mediumpath_v1) ;  /* 0x00000000001c7944 */ /* 0x000fea0003c00000 */
[----:B------:R-:W-:Y:S01]  /*0240*/  IMAD.MOV.U32 R2, RZ, RZ, R6 ;  /* 0x000000ffff027224 */ /* 0x000fe200078e0006 */
[----:B------:R-:W-:-:S07]  /*0250*/  MOV R3, R7 ;  /* 0x0000000700037202 */ /* 0x000fce0000000f00 */
.L_x_3:
[----:B------:R-:W-:Y:S05]  /*0260*/  BSYNC.RECONVERGENT B0 ;  /* 0x0000000000007941 */ /* 0x000fea0003800200 */
.L_x_2:
[----:B------:R-:W0:Y:S02]  /*0270*/  LDC.64 R4, c[0x0][0x3b8] ;  /* 0x0000ee00ff047b82 */ /* 0x000e240000000a00 */
[----:B0-----:R-:W-:-:S05]  /*0280*/  IMAD.WIDE R4, R0, 0x8, R4 ;  /* 0x0000000800047825 */ /* 0x001fca00078e0204 */
[----:B------:R-:W-:Y:S01]  /*0290*/  STG.E.64 desc[UR4][R4.64], R2 ;  /* 0x0000000204007986 */ /* 0x000fe2000c101b04 */
[----:B------:R-:W-:Y:S05]  /*02a0*/  EXIT ;  /* 0x000000000000794d */ /* 0x000fea0003800000 */
        .weak           $__internal_0_$__cuda_sm20_dsqrt_rn_f64_mediumpath_v1
        .type           $__internal_0_$__cuda_sm20_dsqrt_rn_f64_mediumpath_v1,@function
        .size           $__internal_0_$__cuda_sm20_dsqrt_rn_f64_mediumpath_v1,(.L_x_9 - $__internal_0_$__cuda_sm20_dsqrt_rn_f64_mediumpath_v1)
$__internal_0_$__cuda_sm20_dsqrt_rn_f64_mediumpath_v1:
[----:B------:R-:W-:Y:S01]  /*02b0*/  ISETP.GE.U32.AND P0, PT, R8, -0x3400000, PT ;  /* 0xfcc000000800780c */ /* 0x000fe20003f06070 */
[----:B------:R-:W-:Y:S01]  /*02c0*/  BSSY.RECONVERGENT B1, `(.L_x_4) ;  /* 0x0000024000017945 */ /* 0x000fe20003800200 */
[----:B------:R-:W-:-:S11]  /*02d0*/  IMAD.MOV.U32 R11, RZ, RZ, R15 ;  /* 0x000000ffff0b7224 */ /* 0x000fd600078e000f */
[----:B------:R-:W-:Y:S05]  /*02e0*/  @!P0 BRA `(.L_x_5) ;  /* 0x0000000000208947 */ /* 0x000fea0003800000 */
[----:B------:R-:W-:-:S10]  /*02f0*/  DFMA.RM R6, R12, R10, R6 ;  /* 0x0000000a0c06722b */ /* 0x000fd40000004006 */
[----:B------:R-:W-:-:S04]  /*0300*/  IADD3 R8, P0, PT, R6, 0x1, RZ ;  /* 0x0000000106087810 */ /* 0x000fc80007f1e0ff */
[----:B------:R-:W-:-:S06]  /*0310*/  IADD3.X R9, PT, PT, RZ, R7, RZ, P0, !PT ;  /* 0x00000007ff097210 */ /* 0x000fcc00007fe4ff */
[----:B------:R-:W-:-:S08]  /*0320*/  DFMA.RP R4, -R6, R8, R4 ;  /* 0x000000080604722b */ /* 0x000fd00000008104 */
[----:B------:R-:W-:-:S06]  /*0330*/  DSETP.GT.AND P0, PT, R4, RZ, PT ;  /* 0x000000ff0400722a */ /* 0x000fcc0003f04000 */
[----:B------:R-:W-:Y:S02]  /*0340*/  FSEL R6, R8, R6, P0 ;  /* 0x0000000608067208 */ /* 0x000fe40000000000 */
[----:B------:R-:W-:Y:S01]  /*0350*/  FSEL R7, R9, R7, P0 ;  /* 0x0000000709077208 */ /* 0x000fe20000000000 */
[----:B------:R-:W-:Y:S06]  /*0360*/  BRA `(.L_x_6) ;  /* 0x0000000000647947 */ /* 0x000fec0003800000 */
.L_x_5:
[----:B------:R-:W-:-:S14]  /*0370*/  DSETP.NE.AND P0, PT, R4, RZ, PT ;  /* 0x000000ff0400722a */ /* 0x000fdc0003f05000 */
[----:B------:R-:W-:Y:S05]  /*0380*/  @!P0 BRA `(.L_x_7) ;  /* 0x0000000000588947 */ /* 0x000fea0003800000 */
[----:B------:R-:W-:-:S13]  /*0390*/  ISETP.GE.AND P0, PT, R5, RZ, PT ;  /* 0x000000ff0500720c */ /* 0x000fda0003f06270 */
[----:B------:R-:W-:Y:S01]  /*03a0*/  @!P0 IMAD.MOV.U32 R6, RZ, RZ, 0x0 ;  /* 0x00000000ff068424 */ /* 0x000fe200078e00ff */
[----:B------:R-:W-:Y:S01]  /*03b0*/  @!P0 MOV R7, 0xfff80000 ;  /* 0xfff8000000078802 */ /* 0x000fe20000000f00 */
[----:B------:R-:W-:Y:S06]  /*03c0*/  @!P0 BRA `(.L_x_6) ;  /* 0x00000000004c8947 */ /* 0x000fec0003800000 */
[----:B------:R-:W-:-:S13]  /*03d0*/  ISETP.GT.AND P0, PT, R5, 0x7fefffff, PT ;  /* 0x7fefffff0500780c */ /* 0x000fda0003f04270 */
[----:B------:R-:W-:Y:S05]  /*03e0*/  @P0 BRA `(.L_x_7) ;  /* 0x0000000000400947 */ /* 0x000fea0003800000 */
[----:B------:R-:W-:Y:S01]  /*03f0*/  DMUL R4, R4, 8.11296384146066816958e+31 ;  /* 0x4690000004047828 */ /* 0x000fe20000000000 */
[----:B------:R-:W-:Y:S01]  /*0400*/  IMAD.MOV.U32 R6, RZ, RZ, RZ ;  /* 0x000000ffff067224 */ /* 0x000fe200078e00ff */
[----:B------:R-:W-:Y:S01]  /*0410*/  MOV R10, 0x0 ;  /* 0x00000000000a7802 */ /* 0x000fe20000000f00 */
[----:B------:R-:W-:-:S03]  /*0420*/  IMAD.MOV.U32 R11, RZ, RZ, 0x3fd80000 ;  /* 0x3fd80000ff0b7424 */ /* 0x000fc600078e00ff */
[----:B------:R-:W0:Y:S02]  /*0430*/  MUFU.RSQ64H R7, R5 ;  /* 0x0000000500077308 */ /* 0x000e240000001c00 */
[----:B0-----:R-:W-:-:S08]  /*0440*/  DMUL R8, R6, R6 ;  /* 0x0000000606087228 */ /* 0x001fd00000000000 */
[----:B------:R-:W-:-:S08]  /*0450*/  DFMA R8, R4, -R8, 1 ;  /* 0x3ff000000408742b */ /* 0x000fd00000000808 */
[----:B------:R-:W-:Y:S02]  /*0460*/  DFMA R10, R8, R10, 0.5 ;  /* 0x3fe00000080a742b */ /* 0x000fe4000000000a */
[----:B------:R-:W-:-:S08]  /*0470*/  DMUL R8, R6, R8 ;  /* 0x0000000806087228 */ /* 0x000fd00000000000 */
[----:B------:R-:W-:-:S08]  /*0480*/  DFMA R8, R10, R8, R6 ;  /* 0x000000080a08722b */ /* 0x000fd00000000006 */
[----:B------:R-:W-:Y:S02]  /*0490*/  DMUL R6, R4, R8 ;  /* 0x0000000804067228 */ /* 0x000fe40000000000 */
[----:B------:R-:W-:-:S06]  /*04a0*/  IADD3 R9, PT, PT, R9, -0x100000, RZ ;  /* 0xfff0000009097810 */ /* 0x000fcc0007ffe0ff */
[----:B------:R-:W-:-:S08]  /*04b0*/  DFMA R10, R6, -R6, R4 ;  /* 0x80000006060a722b */ /* 0x000fd00000000004 */
[----:B------:R-:W-:-:S10]  /*04c0*/  DFMA R6, R8, R10, R6 ;  /* 0x0000000a0806722b */ /* 0x000fd40000000006 */
[----:B------:R-:W-:Y:S01]  /*04d0*/  VIADD R7, R7, 0xfcb00000 ;  /* 0xfcb0000007077836 */ /* 0x000fe20000000000 */
[----:B------:R-:W-:Y:S06]  /*04e0*/  BRA `(.L_x_6) ;  /* 0x0000000000047947 */ /* 0x000fec0003800000 */
.L_x_7:
[----:B------:R-:W-:-:S11]  /*04f0*/  DADD R6, R4, R4 ;  /* 0x0000000004067229 */ /* 0x000fd60000000004 */
.L_x_6:
[----:B------:R-:W-:Y:S05]  /*0500*/  BSYNC.RECONVERGENT B1 ;  /* 0x0000000000017941 */ /* 0x000fea0003800200 */
.L_x_4:
[----:B------:R-:W-:-:S04]  /*0510*/  MOV R3, 0x0 ;  /* 0x0000000000037802 */ /* 0x000fc80000000f00 */
[----:B------:R-:W-:Y:S05]  /*0520*/  RET.REL.NODEC R2 `(_Z17calculateDistancei5PointPdS0_S0_) ;  /* 0xfffffff802b47950 */ /* 0x000fea0003c3ffff */
.L_x_8:
        /* <DEDUP_REMOVED lines=13> */
.L_x_9:


//--------------------- .nv.shared.reserved.0     --------------------------
	.section	.nv.shared.reserved.0,"aw",@nobits
	.weak		__nv_reservedSMEM_offset_0_alias
	.size		__nv_reservedSMEM_offset_0_alias, 0, 64
	.other		__nv_reservedSMEM_offset_0_alias,@"STO_CUDA_RESERVED_SHARED STV_DEFAULT"
__nv_reservedSMEM_offset_0_alias:
	.zero		0
	.zero		64


//--------------------- .nv.constant0._Z13calculateFreqiPdPjS0_ --------------------------
	.section	.nv.constant0._Z13calculateFreqiPdPjS0_,"a",@progbits
	.sectionflags	@""
	.align	4
.nv.constant0._Z13calculateFreqiPdPjS0_:
	.zero		928


//--------------------- .nv.constant0._Z17calculateDistancei5PointPdS0_S0_ --------------------------
	.section	.nv.constant0._Z17calculateDistancei5PointPdS0_S0_,"a",@progbits
	.sectionflags	@""
	.align	4
.nv.constant0._Z17calculateDistancei5PointPdS0_S0_:
	.zero		960


//--------------------- SYMBOLS --------------------------

	.type		.nv.reservedSmem.offset0,@object
	.size		.nv.reservedSmem.offset0,0x4
